//
// Generated by NVIDIA NVVM Compiler
//
// Compiler Build ID: CL-36424714
// Cuda compilation tools, release 13.0, V13.0.88
// Based on NVVM 20.0.0
//

.version 9.0
.target sm_100
.address_size 64

	// .globl	Run

.visible .entry Run(
	.param .u32 Run_param_0,
	.param .u64 .ptr .align 1 Run_param_1,
	.param .u64 .ptr .align 1 Run_param_2,
	.param .u64 .ptr .align 1 Run_param_3,
	.param .u32 Run_param_4,
	.param .u32 Run_param_5,
	.param .u32 Run_param_6
)
{
	.reg .pred 	%p<5>;
	.reg .b32 	%r<16>;
	.reg .b32 	%f<5>;
	.reg .b64 	%rd<19>;

	ld.param.u32 	%r7, [Run_param_0];
	ld.param.u64 	%rd4, [Run_param_1];
	ld.param.u64 	%rd5, [Run_param_2];
	ld.param.u64 	%rd6, [Run_param_3];
	ld.param.u32 	%r4, [Run_param_4];
	ld.param.u32 	%r5, [Run_param_5];
	ld.param.u32 	%r6, [Run_param_6];
	cvta.to.global.u64 	%rd1, %rd4;
	cvta.to.global.u64 	%rd2, %rd6;
	cvta.to.global.u64 	%rd3, %rd5;
	mov.u32 	%r8, %ctaid.x;
	mov.u32 	%r9, %ntid.x;
	mov.u32 	%r10, %tid.x;
	mad.lo.s32 	%r1, %r8, %r9, %r10;
	div.s32 	%r2, %r1, %r4;
	mul.lo.s32 	%r11, %r2, %r4;
	sub.s32 	%r3, %r1, %r11;
	setp.ge.s32 	%p1, %r1, %r7;
	@%p1 bra 	$L__BB0_8;
	setp.ge.s32 	%p2, %r3, %r5;
	@%p2 bra 	$L__BB0_5;
	setp.ne.s32 	%p4, %r6, 1;
	@%p4 bra 	$L__BB0_4;
	ld.global.nc.f32 	%f4, [%rd1];
	mul.wide.s32 	%rd17, %r1, 4;
	add.s64 	%rd18, %rd2, %rd17;
	st.global.f32 	[%rd18], %f4;
	bra.uni 	$L__BB0_8;
$L__BB0_4:
	mad.lo.s32 	%r15, %r2, %r5, %r3;
	mul.wide.s32 	%rd13, %r15, 4;
	add.s64 	%rd14, %rd1, %rd13;
	ld.global.nc.f32 	%f3, [%rd14];
	mul.wide.s32 	%rd15, %r1, 4;
	add.s64 	%rd16, %rd2, %rd15;
	st.global.f32 	[%rd16], %f3;
	bra.uni 	$L__BB0_8;
$L__BB0_5:
	setp.ne.s32 	%p3, %r6, 2;
	@%p3 bra 	$L__BB0_7;
	ld.global.nc.f32 	%f2, [%rd3];
	mul.wide.s32 	%rd11, %r1, 4;
	add.s64 	%rd12, %rd2, %rd11;
	st.global.f32 	[%rd12], %f2;
	bra.uni 	$L__BB0_8;
$L__BB0_7:
	sub.s32 	%r12, %r4, %r5;
	sub.s32 	%r13, %r3, %r5;
	mad.lo.s32 	%r14, %r2, %r12, %r13;
	mul.wide.s32 	%rd7, %r14, 4;
	add.s64 	%rd8, %rd3, %rd7;
	ld.global.nc.f32 	%f1, [%rd8];
	mul.wide.s32 	%rd9, %r1, 4;
	add.s64 	%rd10, %rd2, %rd9;
	st.global.f32 	[%rd10], %f1;
$L__BB0_8:
	ret;

}


// ===== COMPILED SASS (sm_100) =====

	.target	sm_100

	.elftype	@"ET_EXEC"


//--------------------- .note.nv.tkinfo           --------------------------
	.section	.note.nv.tkinfo,"",@"SHT_NOTE"
	.sectionflags	@"SHF_NOTE_NV_TKINFO"
	.tkinfo
        /*0018*/ 	.word	0x00000002
        /*0030*/ 	.string	""
        /*0030*/ 	.string	"ptxas"
        /*0030*/ 	.string	"Cuda compilation tools, release 13.0, V13.0.88"
        /*0030*/ 	.string	"Build cuda_13.0.r13.0/compiler.36424714_0"
        /*0030*/ 	.string	"-arch sm_100 -m 64 "



//--------------------- .note.nv.cuinfo           --------------------------
	.section	.note.nv.cuinfo,"",@"SHT_NOTE"
	.sectionflags	@"SHF_NOTE_NV_CUINFO"
        /*0018*/ 	.short	0x0002
        /*001a*/ 	.short	0x0064
        /*001c*/ 	.short	0x0082
	.zero		2


//--------------------- .nv.info                  --------------------------
	.section	.nv.info,"",@"SHT_CUDA_INFO"
	.align	4


	//----- nvinfo : EIATTR_REGCOUNT
	.align		4
        /*0000*/ 	.byte	0x04, 0x2f
        /*0002*/ 	.short	(.L_1 - .L_0)
	.align		4
.L_0:
        /*0004*/ 	.word	index@(Run)
        /*0008*/ 	.word	0x0000000c


	//----- nvinfo : EIATTR_FRAME_SIZE
	.align		4
.L_1:
        /*000c*/ 	.byte	0x04, 0x11
        /*000e*/ 	.short	(.L_3 - .L_2)
	.align		4
.L_2:
        /*0010*/ 	.word	index@(Run)
        /*0014*/ 	.word	0x00000000


	//----- nvinfo : EIATTR_MIN_STACK_SIZE
	.align		4
.L_3:
        /*0018*/ 	.byte	0x04, 0x12
        /*001a*/ 	.short	(.L_5 - .L_4)
	.align		4
.L_4:
        /*001c*/ 	.word	index@(Run)
        /*0020*/ 	.word	0x00000000
.L_5:


//--------------------- .nv.compat                --------------------------
	.section	.nv.compat,"",@"SHT_CUDA_COMPAT_INFO"
	.align	4
        /*0000*/ 	.byte	0x02, 0x09, 0x00, 0x00, 0x02, 0x02, 0x01, 0x00, 0x02, 0x05, 0x05, 0x00, 0x03, 0x07, 0x01, 0x01
        /*0010*/ 	.byte	0x02, 0x03, 0x00, 0x00, 0x02, 0x06, 0x01, 0x00, 0x04, 0x0b, 0x08, 0x00, 0x09, 0x00, 0x00, 0x00
        /*0020*/ 	.byte	0x00, 0x00, 0x00, 0x00


//--------------------- .nv.info.Run              --------------------------
	.section	.nv.info.Run,"",@"SHT_CUDA_INFO"
	.sectionflags	@""
	.align	4


	//----- nvinfo : EIATTR_CUDA_API_VERSION
	.align		4
        /*0000*/ 	.byte	0x04, 0x37
        /*0002*/ 	.short	(.L_7 - .L_6)
.L_6:
        /*0004*/ 	.word	0x00000082


	//----- nvinfo : EIATTR_KPARAM_INFO
	.align		4
.L_7:
        /*0008*/ 	.byte	0x04, 0x17
        /*000a*/ 	.short	(.L_9 - .L_8)
.L_8:
        /*000c*/ 	.word	0x00000000
        /*0010*/ 	.short	0x0006
        /*0012*/ 	.short	0x0028
        /*0014*/ 	.byte	0x00, 0xf0, 0x11, 0x00


	//----- nvinfo : EIATTR_KPARAM_INFO
	.align		4
.L_9:
        /*0018*/ 	.byte	0x04, 0x17
        /*001a*/ 	.short	(.L_11 - .L_10)
.L_10:
        /*001c*/ 	.word	0x00000000
        /*0020*/ 	.short	0x0005
        /*0022*/ 	.short	0x0024
        /*0024*/ 	.byte	0x00, 0xf0, 0x11, 0x00


	//----- nvinfo : EIATTR_KPARAM_INFO
	.align		4
.L_11:
        /*0028*/ 	.byte	0x04, 0x17
        /*002a*/ 	.short	(.L_13 - .L_12)
.L_12:
        /*002c*/ 	.word	0x00000000
        /*0030*/ 	.short	0x0004
        /*0032*/ 	.short	0x0020
        /*0034*/ 	.byte	0x00, 0xf0, 0x11, 0x00


	//----- nvinfo : EIATTR_KPARAM_INFO
	.align		4
.L_13:
        /*0038*/ 	.byte	0x04, 0x17
        /*003a*/ 	.short	(.L_15 - .L_14)
.L_14:
        /*003c*/ 	.word	0x00000000
        /*0040*/ 	.short	0x0003
        /*0042*/ 	.short	0x0018
        /*0044*/ 	.byte	0x00, 0xf5, 0x21, 0x00


	//----- nvinfo : EIATTR_KPARAM_INFO
	.align		4
.L_15:
        /*0048*/ 	.byte	0x04, 0x17
        /*004a*/ 	.short	(.L_17 - .L_16)
.L_16:
        /*004c*/ 	.word	0x00000000
        /*0050*/ 	.short	0x0002
        /*0052*/ 	.short	0x0010
        /*0054*/ 	.byte	0x00, 0xf5, 0x21, 0x00


	//----- nvinfo : EIATTR_KPARAM_INFO
	.align		4
.L_17:
        /*0058*/ 	.byte	0x04, 0x17
        /*005a*/ 	.short	(.L_19 - .L_18)
.L_18:
        /*005c*/ 	.word	0x00000000
        /*0060*/ 	.short	0x0001
        /*0062*/ 	.short	0x0008
        /*0064*/ 	.byte	0x00, 0xf5, 0x21, 0x00


	//----- nvinfo : EIATTR_KPARAM_INFO
	.align		4
.L_19:
        /*0068*/ 	.byte	0x04, 0x17
        /*006a*/ 	.short	(.L_21 - .L_20)
.L_20:
        /*006c*/ 	.word	0x00000000
        /*0070*/ 	.short	0x0000
        /*0072*/ 	.short	0x0000
        /*0074*/ 	.byte	0x00, 0xf0, 0x11, 0x00


	//----- nvinfo : EIATTR_SPARSE_MMA_MASK
	.align		4
.L_21:
        /*0078*/ 	.byte	0x03, 0x50
        /*007a*/ 	.short	0x0000


	//----- nvinfo : EIATTR_MAXREG_COUNT
	.align		4
        /*007c*/ 	.byte	0x03, 0x1b
        /*007e*/ 	.short	0x00ff


	//----- nvinfo : EIATTR_MERCURY_ISA_VERSION
	.align		4
        /*0080*/ 	.byte	0x03, 0x5f
        /*0082*/ 	.short	0x0101


	//----- nvinfo : EIATTR_VRC_CTA_INIT_COUNT
	.align		4
        /*0084*/ 	.byte	0x02, 0x4a
	.zero		1
	.zero		1


	//----- nvinfo : EIATTR_EXIT_INSTR_OFFSETS
	.align		4
        /*0088*/ 	.byte	0x04, 0x1c
        /*008a*/ 	.short	(.L_23 - .L_22)


	//   ....[0]....
.L_22:
        /*008c*/ 	.word	0x000001e0


	//   ....[1]....
        /*0090*/ 	.word	0x000002f0


	//   ....[2]....
        /*0094*/ 	.word	0x00000370


	//   ....[3]....
        /*0098*/ 	.word	0x00000400


	//   ....[4]....
        /*009c*/ 	.word	0x000004a0


	//----- nvinfo : EIATTR_CRS_STACK_SIZE
	.align		4
.L_23:
        /*00a0*/ 	.byte	0x04, 0x1e
        /*00a2*/ 	.short	(.L_25 - .L_24)
.L_24:
        /*00a4*/ 	.word	0x00000000


	//----- nvinfo : EIATTR_CBANK_PARAM_SIZE
	.align		4
.L_25:
        /*00a8*/ 	.byte	0x03, 0x19
        /*00aa*/ 	.short	0x002c


	//----- nvinfo : EIATTR_PARAM_CBANK
	.align		4
        /*00ac*/ 	.byte	0x04, 0x0a
        /*00ae*/ 	.short	(.L_27 - .L_26)
	.align		4
.L_26:
        /*00b0*/ 	.word	index@(.nv.constant0.Run)
        /*00b4*/ 	.short	0x0380
        /*00b6*/ 	.short	0x002c


	//----- nvinfo : EIATTR_SW_WAR
	.align		4
.L_27:
        /*00b8*/ 	.byte	0x04, 0x36
        /*00ba*/ 	.short	(.L_29 - .L_28)
.L_28:
        /*00bc*/ 	.word	0x00000008
.L_29:


//--------------------- .nv.callgraph             --------------------------
	.section	.nv.callgraph,"",@"SHT_CUDA_CALLGRAPH"
	.align	4
	.sectionentsize	8
	.align		4
        /*0000*/ 	.word	0x00000000
	.align		4
        /*0004*/ 	.word	0xffffffff
	.align		4
        /*0008*/ 	.word	0x00000000
	.align		4
        /*000c*/ 	.word	0xfffffffe
	.align		4
        /*0010*/ 	.word	0x00000000
	.align		4
        /*0014*/ 	.word	0xfffffffd
	.align		4
        /*0018*/ 	.word	0x00000000
	.align		4
        /*001c*/ 	.word	0xfffffffc


//--------------------- .text.Run                 --------------------------
	.section	.text.Run,"ax",@progbits
	.align	128
        .global         Run
        .type           Run,@function
        .size           Run,(.L_x_4 - Run)
        .other          Run,@"STO_CUDA_ENTRY STV_DEFAULT"
Run:
.text.Run:
[----:B------:R-:W-:Y:S08]  /*0000*/  LDC R1, c[0x0][0x37c] ;  /* 0x0000df00ff017b82 */ /* 0x000ff00000000800 */
[----:B------:R-:W0:Y:S01]  /*0010*/  LDC R9, c[0x0][0x3a0] ;  /* 0x0000e800ff097b82 */ /* 0x000e220000000800 */
[----:B------:R-:W1:Y:S07]  /*0020*/  S2R R5, SR_TID.X ;  /* 0x0000000000057919 */ /* 0x000e6e0000002100 */
[----:B------:R-:W1:Y:S08]  /*0030*/  S2UR UR4, SR_CTAID.X ;  /* 0x00000000000479c3 */ /* 0x000e700000002500 */
[----:B------:R-:W1:Y:S01]  /*0040*/  LDC R0, c[0x0][0x360] ;  /* 0x0000d800ff007b82 */ /* 0x000e620000000800 */
[----:B0-----:R-:W-:-:S04]  /*0050*/  IABS R7, R9 ;  /* 0x0000000900077213 */ /* 0x001fc80000000000 */
[----:B------:R-:W0:Y:S01]  /*0060*/  I2F.RP R4, R7 ;  /* 0x0000000700047306 */ /* 0x000e220000209400 */
[----:B-1----:R-:W-:Y:S01]  /*0070*/  IMAD R0, R0, UR4, R5 ;  /* 0x0000000400007c24 */ /* 0x002fe2000f8e0205 */
[----:B------:R-:W1:Y:S06]  /*0080*/  LDCU UR4, c[0x0][0x380] ;  /* 0x00007000ff0477ac */ /* 0x000e6c0008000800 */
[----:B0-----:R-:W0:Y:S01]  /*0090*/  MUFU.RCP R4, R4 ;  /* 0x0000000400047308 */ /* 0x001e220000001000 */
[----:B-1----:R-:W-:Y:S02]  /*00a0*/  ISETP.GE.AND P1, PT, R0, UR4, PT ;  /* 0x0000000400007c0c */ /* 0x002fe4000bf26270 */
[----:B0-----:R-:W-:-:S02]  /*00b0*/  IADD3 R2, PT, PT, R4, 0xffffffe, RZ ;  /* 0x0ffffffe04027810 */ /* 0x001fc40007ffe0ff */
[----:B------:R-:W-:-:S03]  /*00c0*/  IABS R4, R0 ;  /* 0x0000000000047213 */ /* 0x000fc60000000000 */
[----:B------:R0:W1:Y:S02]  /*00d0*/  F2I.FTZ.U32.TRUNC.NTZ R3, R2 ;  /* 0x0000000200037305 */ /* 0x000064000021f000 */
[----:B0-----:R-:W-:Y:S01]  /*00e0*/  IMAD.MOV.U32 R2, RZ, RZ, RZ ;  /* 0x000000ffff027224 */ /* 0x001fe200078e00ff */
[----:B-1----:R-:W-:-:S05]  /*00f0*/  IADD3 R6, PT, PT, RZ, -R3, RZ ;  /* 0x80000003ff067210 */ /* 0x002fca0007ffe0ff */
[----:B------:R-:W-:-:S04]  /*0100*/  IMAD R5, R6, R7, RZ ;  /* 0x0000000706057224 */ /* 0x000fc800078e02ff */
[----:B------:R-:W-:-:S06]  /*0110*/  IMAD.HI.U32 R3, R3, R5, R2 ;  /* 0x0000000503037227 */ /* 0x000fcc00078e0002 */
[----:B------:R-:W-:-:S05]  /*0120*/  IMAD.HI.U32 R3, R3, R4, RZ ;  /* 0x0000000403037227 */ /* 0x000fca00078e00ff */
[----:B------:R-:W-:-:S05]  /*0130*/  IADD3 R5, PT, PT, -R3, RZ, RZ ;  /* 0x000000ff03057210 */ /* 0x000fca0007ffe1ff */
[----:B------:R-:W-:-:S05]  /*0140*/  IMAD R2, R7, R5, R4 ;  /* 0x0000000507027224 */ /* 0x000fca00078e0204 */
[----:B------:R-:W-:-:S13]  /*0150*/  ISETP.GT.U32.AND P0, PT, R7, R2, PT ;  /* 0x000000020700720c */ /* 0x000fda0003f04070 */
[----:B------:R-:W-:Y:S01]  /*0160*/  @!P0 IMAD.IADD R2, R2, 0x1, -R7 ;  /* 0x0000000102028824 */ /* 0x000fe200078e0a07 */
[----:B------:R-:W-:-:S04]  /*0170*/  @!P0 IADD3 R3, PT, PT, R3, 0x1, RZ ;  /* 0x0000000103038810 */ /* 0x000fc80007ffe0ff */
[----:B------:R-:W-:Y:S02]  /*0180*/  ISETP.GE.U32.AND P2, PT, R2, R7, PT ;  /* 0x000000070200720c */ /* 0x000fe40003f46070 */
[----:B------:R-:W-:-:S04]  /*0190*/  LOP3.LUT R2, R0, R9, RZ, 0x3c, !PT ;  /* 0x0000000900027212 */ /* 0x000fc800078e3cff */
[----:B------:R-:W-:-:S07]  /*01a0*/  ISETP.GE.AND P0, PT, R2, RZ, PT ;  /* 0x000000ff0200720c */ /* 0x000fce0003f06270 */
[----:B------:R-:W-:Y:S01]  /*01b0*/  @P2 VIADD R3, R3, 0x1 ;  /* 0x0000000103032836 */ /* 0x000fe20000000000 */
[----:B------:R-:W-:-:S04]  /*01c0*/  ISETP.NE.AND P2, PT, R9, RZ, PT ;  /* 0x000000ff0900720c */ /* 0x000fc80003f45270 */
[----:B------:R-:W-:Y:S01]  /*01d0*/  MOV R6, R3 ;  /* 0x0000000300067202 */ /* 0x000fe20000000f00 */
[----:B------:R-:W-:Y:S08]  /*01e0*/  @P1 EXIT ;  /* 0x000000000000194d */ /* 0x000ff00003800000 */
[----:B------:R-:W0:Y:S01]  /*01f0*/  LDCU UR6, c[0x0][0x3a4] ;  /* 0x00007480ff0677ac */ /* 0x000e220008000800 */
[----:B------:R-:W-:Y:S02]  /*0200*/  @!P0 IADD3 R6, PT, PT, -R6, RZ, RZ ;  /* 0x000000ff06068210 */ /* 0x000fe40007ffe1ff */
[----:B------:R-:W-:Y:S01]  /*0210*/  @!P2 LOP3.LUT R6, RZ, R9, RZ, 0x33, !PT ;  /* 0x00000009ff06a212 */ /* 0x000fe200078e33ff */
[----:B------:R-:W1:Y:S04]  /*0220*/  LDCU.64 UR4, c[0x0][0x358] ;  /* 0x00006b00ff0477ac */ /* 0x000e680008000a00 */
[----:B------:R-:W-:-:S04]  /*0230*/  IMAD.MOV R2, RZ, RZ, -R6 ;  /* 0x000000ffff027224 */ /* 0x000fc800078e0a06 */
[----:B------:R-:W-:-:S05]  /*0240*/  IMAD R5, R9, R2, R0 ;  /* 0x0000000209057224 */ /* 0x000fca00078e0200 */
[----:B0-----:R-:W-:-:S13]  /*0250*/  ISETP.GE.AND P0, PT, R5, UR6, PT ;  /* 0x0000000605007c0c */ /* 0x001fda000bf06270 */
[----:B-1----:R-:W-:Y:S05]  /*0260*/  @P0 BRA `(.L_x_0) ;  /* 0x0000000000440947 */ /* 0x002fea0003800000 */
[----:B------:R-:W0:Y:S02]  /*0270*/  LDCU UR7, c[0x0][0x3a8] ;  /* 0x00007500ff0777ac */ /* 0x000e240008000800 */
[----:B0-----:R-:W-:-:S09]  /*0280*/  UISETP.NE.AND UP0, UPT, UR7, 0x1, UPT ;  /* 0x000000010700788c */ /* 0x001fd2000bf05270 */
[----:B------:R-:W-:Y:S05]  /*0290*/  BRA.U UP0, `(.L_x_1) ;  /* 0x0000000100187547 */ /* 0x000fea000b800000 */
[----:B------:R-:W0:Y:S08]  /*02a0*/  LDC.64 R2, c[0x0][0x388] ;  /* 0x0000e200ff027b82 */ /* 0x000e300000000a00 */
[----:B------:R-:W1:Y:S01]  /*02b0*/  LDC.64 R4, c[0x0][0x398] ;  /* 0x0000e600ff047b82 */ /* 0x000e620000000a00 */
[----:B0-----:R-:W2:Y:S01]  /*02c0*/  LDG.E.CONSTANT R3, desc[UR4][R2.64] ;  /* 0x0000000402037981 */ /* 0x001ea2000c1e9900 */
[----:B-1----:R-:W-:-:S05]  /*02d0*/  IMAD.WIDE R4, R0, 0x4, R4 ;  /* 0x0000000400047825 */ /* 0x002fca00078e0204 */
[----:B--2---:R-:W-:Y:S01]  /*02e0*/  STG.E desc[UR4][R4.64], R3 ;  /* 0x0000000304007986 */ /* 0x004fe2000c101904 */
[----:B------:R-:W-:Y:S05]  /*02f0*/  EXIT ;  /* 0x000000000000794d */ /* 0x000fea0003800000 */
.L_x_1:
[----:B------:R-:W0:Y:S01]  /*0300*/  LDC.64 R2, c[0x0][0x388] ;  /* 0x0000e200ff027b82 */ /* 0x000e220000000a00 */
[----:B------:R-:W-:-:S04]  /*0310*/  IMAD R5, R6, UR6, R5 ;  /* 0x0000000606057c24 */ /* 0x000fc8000f8e0205 */
[----:B0-----:R-:W-:-:S03]  /*0320*/  IMAD.WIDE R2, R5, 0x4, R2 ;  /* 0x0000000405027825 */ /* 0x001fc600078e0202 */
[----:B------:R-:W0:Y:S03]  /*0330*/  LDC.64 R4, c[0x0][0x398] ;  /* 0x0000e600ff047b82 */ /* 0x000e260000000a00 */
[----:B------:R-:W2:Y:S01]  /*0340*/  LDG.E.CONSTANT R3, desc[UR4][R2.64] ;  /* 0x0000000402037981 */ /* 0x000ea2000c1e9900 */
[----:B0-----:R-:W-:-:S05]  /*0350*/  IMAD.WIDE R4, R0, 0x4, R4 ;  /* 0x0000000400047825 */ /* 0x001fca00078e0204 */
[----:B--2---:R-:W-:Y:S01]  /*0360*/  STG.E desc[UR4][R4.64], R3 ;  /* 0x0000000304007986 */ /* 0x004fe2000c101904 */
[----:B------:R-:W-:Y:S05]  /*0370*/  EXIT ;  /* 0x000000000000794d */ /* 0x000fea0003800000 */
.L_x_0:
        /* <DEDUP_REMOVED lines=9> */
.L_x_2:
[----:B------:R-:W0:Y:S01]  /*0410*/  LDC.64 R2, c[0x0][0x390] ;  /* 0x0000e400ff027b82 */ /* 0x000e220000000a00 */
[----:B------:R-:W-:Y:S02]  /*0420*/  IADD3 R4, PT, PT, R9, -UR6, RZ ;  /* 0x8000000609047c10 */ /* 0x000fe4000fffe0ff */
[----:B------:R-:W-:-:S05]  /*0430*/  IADD3 R5, PT, PT, R5, -UR6, RZ ;  /* 0x8000000605057c10 */ /* 0x000fca000fffe0ff */
[----:B------:R-:W-:-:S04]  /*0440*/  IMAD R5, R6, R4, R5 ;  /* 0x0000000406057224 */ /* 0x000fc800078e0205 */
[----:B0-----:R-:W-:Y:S02]  /*0450*/  IMAD.WIDE R2, R5, 0x4, R2 ;  /* 0x0000000405027825 */ /* 0x001fe400078e0202 */
[----:B------:R-:W0:Y:S04]  /*0460*/  LDC.64 R4, c[0x0][0x398] ;  /* 0x0000e600ff047b82 */ /* 0x000e280000000a00 */
[----:B------:R-:W2:Y:S01]  /*0470*/  LDG.E.CONSTANT R3, desc[UR4][R2.64] ;  /* 0x0000000402037981 */ /* 0x000ea2000c1e9900 */
[----:B0-----:R-:W-:-:S05]  /*0480*/  IMAD.WIDE R4, R0, 0x4, R4 ;  /* 0x0000000400047825 */ /* 0x001fca00078e0204 */
[----:B--2---:R-:W-:Y:S01]  /*0490*/  STG.E desc[UR4][R4.64], R3 ;  /* 0x0000000304007986 */ /* 0x004fe2000c101904 */
[----:B------:R-:W-:Y:S05]  /*04a0*/  EXIT ;  /* 0x000000000000794d */ /* 0x000fea0003800000 */
.L_x_3:
[----:B------:R-:W-:-:S00]  /*04b0*/  BRA `(.L_x_3) ;  /* 0xfffffffc00fc7947 */ /* 0x000fc0000383ffff */
[----:B------:R-:W-:-:S00]  /*04c0*/  NOP ;  /* 0x0000000000007918 */ /* 0x000fc00000000000 */
        /* <DEDUP_REMOVED lines=11> */
.L_x_4:


//--------------------- .nv.shared.reserved.0     --------------------------
	.section	.nv.shared.reserved.0,"aw",@nobits
	.weak		__nv_reservedSMEM_offset_0_alias
	.size		__nv_reservedSMEM_offset_0_alias, 0, 64
	.other		__nv_reservedSMEM_offset_0_alias,@"STO_CUDA_RESERVED_SHARED STV_DEFAULT"
__nv_reservedSMEM_offset_0_alias:
	.zero		0
	.zero		64


//--------------------- .nv.constant0.Run         --------------------------
	.section	.nv.constant0.Run,"a",@progbits
	.sectionflags	@""
	.align	4
.nv.constant0.Run:
	.zero		940


//--------------------- SYMBOLS --------------------------

	.type		.nv.reservedSmem.offset0,@object
	.size		.nv.reservedSmem.offset0,0x4
